//
// Generated by NVIDIA NVVM Compiler
//
// Compiler Build ID: CL-36424714
// Cuda compilation tools, release 13.0, V13.0.88
// Based on NVVM 20.0.0
//

.version 9.0
.target sm_100
.address_size 64

	// .globl	_Z16count_charactersPKcPii

.visible .entry _Z16count_charactersPKcPii(
	.param .u64 .ptr .align 1 _Z16count_charactersPKcPii_param_0,
	.param .u64 .ptr .align 1 _Z16count_charactersPKcPii_param_1,
	.param .u32 _Z16count_charactersPKcPii_param_2
)
{
	.reg .pred 	%p<2>;
	.reg .b32 	%r<8>;
	.reg .b64 	%rd<9>;

	ld.param.u64 	%rd1, [_Z16count_charactersPKcPii_param_0];
	ld.param.u64 	%rd2, [_Z16count_charactersPKcPii_param_1];
	ld.param.u32 	%r2, [_Z16count_charactersPKcPii_param_2];
	mov.u32 	%r3, %ctaid.x;
	mov.u32 	%r4, %ntid.x;
	mov.u32 	%r5, %tid.x;
	mad.lo.s32 	%r1, %r3, %r4, %r5;
	setp.ge.s32 	%p1, %r1, %r2;
	@%p1 bra 	$L__BB0_2;
	cvta.to.global.u64 	%rd3, %rd1;
	cvta.to.global.u64 	%rd4, %rd2;
	cvt.s64.s32 	%rd5, %r1;
	add.s64 	%rd6, %rd3, %rd5;
	ld.global.s8 	%r6, [%rd6];
	mul.wide.s32 	%rd7, %r6, 4;
	add.s64 	%rd8, %rd4, %rd7;
	atom.global.add.u32 	%r7, [%rd8], 1;
$L__BB0_2:
	ret;

}
	// .globl	_Z12encodeKernelPKcPiS1_PhS2_i
.visible .entry _Z12encodeKernelPKcPiS1_PhS2_i(
	.param .u64 .ptr .align 1 _Z12encodeKernelPKcPiS1_PhS2_i_param_0,
	.param .u64 .ptr .align 1 _Z12encodeKernelPKcPiS1_PhS2_i_param_1,
	.param .u64 .ptr .align 1 _Z12encodeKernelPKcPiS1_PhS2_i_param_2,
	.param .u64 .ptr .align 1 _Z12encodeKernelPKcPiS1_PhS2_i_param_3,
	.param .u64 .ptr .align 1 _Z12encodeKernelPKcPiS1_PhS2_i_param_4,
	.param .u32 _Z12encodeKernelPKcPiS1_PhS2_i_param_5
)
{
	.reg .pred 	%p<7>;
	.reg .b16 	%rs<6>;
	.reg .b32 	%r<28>;
	.reg .b64 	%rd<20>;

	ld.param.u64 	%rd5, [_Z12encodeKernelPKcPiS1_PhS2_i_param_1];
	ld.param.u64 	%rd6, [_Z12encodeKernelPKcPiS1_PhS2_i_param_2];
	ld.param.u64 	%rd7, [_Z12encodeKernelPKcPiS1_PhS2_i_param_3];
	ld.param.u64 	%rd8, [_Z12encodeKernelPKcPiS1_PhS2_i_param_4];
	ld.param.u32 	%r18, [_Z12encodeKernelPKcPiS1_PhS2_i_param_5];
	cvta.to.global.u64 	%rd1, %rd8;
	cvta.to.global.u64 	%rd2, %rd7;
	mov.u32 	%r19, %ctaid.x;
	mov.u32 	%r20, %ntid.x;
	mov.u32 	%r21, %tid.x;
	mad.lo.s32 	%r1, %r19, %r20, %r21;
	setp.ge.s32 	%p1, %r1, %r18;
	@%p1 bra 	$L__BB1_8;
	cvta.to.global.u64 	%rd9, %rd6;
	cvta.to.global.u64 	%rd10, %rd5;
	mul.wide.s32 	%rd11, %r1, 4;
	add.s64 	%rd12, %rd9, %rd11;
	ld.global.u32 	%r2, [%rd12];
	add.s64 	%rd13, %rd10, %rd11;
	ld.global.u32 	%r3, [%rd13];
	setp.lt.s32 	%p2, %r3, 1;
	@%p2 bra 	$L__BB1_8;
	and.b32  	%r4, %r3, 3;
	setp.lt.u32 	%p3, %r3, 4;
	mov.b32 	%r25, 0;
	@%p3 bra 	$L__BB1_5;
	and.b32  	%r25, %r3, 2147483644;
	neg.s32 	%r24, %r25;
	add.s64 	%rd3, %rd2, 1;
	add.s64 	%rd4, %rd1, 3;
	mov.u32 	%r23, %r2;
$L__BB1_4:
	cvt.s64.s32 	%rd14, %r23;
	add.s64 	%rd15, %rd3, %rd14;
	add.s64 	%rd16, %rd4, %rd14;
	ld.global.u8 	%rs1, [%rd15+-1];
	st.global.u8 	[%rd16+-3], %rs1;
	ld.global.u8 	%rs2, [%rd15];
	st.global.u8 	[%rd16+-2], %rs2;
	ld.global.u8 	%rs3, [%rd15+1];
	st.global.u8 	[%rd16+-1], %rs3;
	ld.global.u8 	%rs4, [%rd15+2];
	st.global.u8 	[%rd16], %rs4;
	add.s32 	%r24, %r24, 4;
	add.s32 	%r23, %r23, 4;
	setp.ne.s32 	%p4, %r24, 0;
	@%p4 bra 	$L__BB1_4;
$L__BB1_5:
	setp.eq.s32 	%p5, %r4, 0;
	@%p5 bra 	$L__BB1_8;
	add.s32 	%r27, %r25, %r2;
	neg.s32 	%r26, %r4;
$L__BB1_7:
	.pragma "nounroll";
	cvt.s64.s32 	%rd17, %r27;
	add.s64 	%rd18, %rd1, %rd17;
	add.s64 	%rd19, %rd2, %rd17;
	ld.global.u8 	%rs5, [%rd19];
	st.global.u8 	[%rd18], %rs5;
	add.s32 	%r27, %r27, 1;
	add.s32 	%r26, %r26, 1;
	setp.ne.s32 	%p6, %r26, 0;
	@%p6 bra 	$L__BB1_7;
$L__BB1_8:
	ret;

}


// ===== COMPILED SASS (sm_100) =====

	.target	sm_100

	.elftype	@"ET_EXEC"


//--------------------- .note.nv.tkinfo           --------------------------
	.section	.note.nv.tkinfo,"",@"SHT_NOTE"
	.sectionflags	@"SHF_NOTE_NV_TKINFO"
	.tkinfo
        /*0018*/ 	.word	0x00000002
        /*0030*/ 	.string	""
        /*0030*/ 	.string	"ptxas"
        /*0030*/ 	.string	"Cuda compilation tools, release 13.0, V13.0.88"
        /*0030*/ 	.string	"Build cuda_13.0.r13.0/compiler.36424714_0"
        /*0030*/ 	.string	"-arch sm_100 -m 64 "



//--------------------- .note.nv.cuinfo           --------------------------
	.section	.note.nv.cuinfo,"",@"SHT_NOTE"
	.sectionflags	@"SHF_NOTE_NV_CUINFO"
        /*0018*/ 	.short	0x0002
        /*001a*/ 	.short	0x0064
        /*001c*/ 	.short	0x0082
	.zero		2


//--------------------- .nv.info                  --------------------------
	.section	.nv.info,"",@"SHT_CUDA_INFO"
	.align	4


	//----- nvinfo : EIATTR_REGCOUNT
	.align		4
        /*0000*/ 	.byte	0x04, 0x2f
        /*0002*/ 	.short	(.L_1 - .L_0)
	.align		4
.L_0:
        /*0004*/ 	.word	index@(_Z16count_charactersPKcPii)
        /*0008*/ 	.word	0x0000000a


	//----- nvinfo : EIATTR_FRAME_SIZE
	.align		4
.L_1:
        /*000c*/ 	.byte	0x04, 0x11
        /*000e*/ 	.short	(.L_3 - .L_2)
	.align		4
.L_2:
        /*0010*/ 	.word	index@(_Z16count_charactersPKcPii)
        /*0014*/ 	.word	0x00000000


	//----- nvinfo : EIATTR_REGCOUNT
	.align		4
.L_3:
        /*0018*/ 	.byte	0x04, 0x2f
        /*001a*/ 	.short	(.L_5 - .L_4)
	.align		4
.L_4:
        /*001c*/ 	.word	index@(_Z12encodeKernelPKcPiS1_PhS2_i)
        /*0020*/ 	.word	0x00000016


	//----- nvinfo : EIATTR_FRAME_SIZE
	.align		4
.L_5:
        /*0024*/ 	.byte	0x04, 0x11
        /*0026*/ 	.short	(.L_7 - .L_6)
	.align		4
.L_6:
        /*0028*/ 	.word	index@(_Z12encodeKernelPKcPiS1_PhS2_i)
        /*002c*/ 	.word	0x00000000


	//----- nvinfo : EIATTR_MIN_STACK_SIZE
	.align		4
.L_7:
        /*0030*/ 	.byte	0x04, 0x12
        /*0032*/ 	.short	(.L_9 - .L_8)
	.align		4
.L_8:
        /*0034*/ 	.word	index@(_Z12encodeKernelPKcPiS1_PhS2_i)
        /*0038*/ 	.word	0x00000000


	//----- nvinfo : EIATTR_MIN_STACK_SIZE
	.align		4
.L_9:
        /*003c*/ 	.byte	0x04, 0x12
        /*003e*/ 	.short	(.L_11 - .L_10)
	.align		4
.L_10:
        /*0040*/ 	.word	index@(_Z16count_charactersPKcPii)
        /*0044*/ 	.word	0x00000000
.L_11:


//--------------------- .nv.compat                --------------------------
	.section	.nv.compat,"",@"SHT_CUDA_COMPAT_INFO"
	.align	4
        /*0000*/ 	.byte	0x02, 0x09, 0x00, 0x00, 0x02, 0x02, 0x01, 0x00, 0x02, 0x05, 0x05, 0x00, 0x03, 0x07, 0x01, 0x01
        /*0010*/ 	.byte	0x02, 0x03, 0x00, 0x00, 0x02, 0x06, 0x01, 0x00, 0x04, 0x0b, 0x08, 0x00, 0x09, 0x00, 0x00, 0x00
        /*0020*/ 	.byte	0x00, 0x00, 0x00, 0x00


//--------------------- .nv.info._Z12encodeKernelPKcPiS1_PhS2_i --------------------------
	.section	.nv.info._Z12encodeKernelPKcPiS1_PhS2_i,"",@"SHT_CUDA_INFO"
	.sectionflags	@""
	.align	4


	//----- nvinfo : EIATTR_CUDA_API_VERSION
	.align		4
        /*0000*/ 	.byte	0x04, 0x37
        /*0002*/ 	.short	(.L_13 - .L_12)
.L_12:
        /*0004*/ 	.word	0x00000082


	//----- nvinfo : EIATTR_KPARAM_INFO
	.align		4
.L_13:
        /*0008*/ 	.byte	0x04, 0x17
        /*000a*/ 	.short	(.L_15 - .L_14)
.L_14:
        /*000c*/ 	.word	0x00000000
        /*0010*/ 	.short	0x0005
        /*0012*/ 	.short	0x0028
        /*0014*/ 	.byte	0x00, 0xf0, 0x11, 0x00


	//----- nvinfo : EIATTR_KPARAM_INFO
	.align		4
.L_15:
        /*0018*/ 	.byte	0x04, 0x17
        /*001a*/ 	.short	(.L_17 - .L_16)
.L_16:
        /*001c*/ 	.word	0x00000000
        /*0020*/ 	.short	0x0004
        /*0022*/ 	.short	0x0020
        /*0024*/ 	.byte	0x00, 0xf5, 0x21, 0x00


	//----- nvinfo : EIATTR_KPARAM_INFO
	.align		4
.L_17:
        /*0028*/ 	.byte	0x04, 0x17
        /*002a*/ 	.short	(.L_19 - .L_18)
.L_18:
        /*002c*/ 	.word	0x00000000
        /*0030*/ 	.short	0x0003
        /*0032*/ 	.short	0x0018
        /*0034*/ 	.byte	0x00, 0xf5, 0x21, 0x00


	//----- nvinfo : EIATTR_KPARAM_INFO
	.align		4
.L_19:
        /*0038*/ 	.byte	0x04, 0x17
        /*003a*/ 	.short	(.L_21 - .L_20)
.L_20:
        /*003c*/ 	.word	0x00000000
        /*0040*/ 	.short	0x0002
        /*0042*/ 	.short	0x0010
        /*0044*/ 	.byte	0x00, 0xf5, 0x21, 0x00


	//----- nvinfo : EIATTR_KPARAM_INFO
	.align		4
.L_21:
        /*0048*/ 	.byte	0x04, 0x17
        /*004a*/ 	.short	(.L_23 - .L_22)
.L_22:
        /*004c*/ 	.word	0x00000000
        /*0050*/ 	.short	0x0001
        /*0052*/ 	.short	0x0008
        /*0054*/ 	.byte	0x00, 0xf5, 0x21, 0x00


	//----- nvinfo : EIATTR_KPARAM_INFO
	.align		4
.L_23:
        /*0058*/ 	.byte	0x04, 0x17
        /*005a*/ 	.short	(.L_25 - .L_24)
.L_24:
        /*005c*/ 	.word	0x00000000
        /*0060*/ 	.short	0x0000
        /*0062*/ 	.short	0x0000
        /*0064*/ 	.byte	0x00, 0xf5, 0x21, 0x00


	//----- nvinfo : EIATTR_SPARSE_MMA_MASK
	.align		4
.L_25:
        /*0068*/ 	.byte	0x03, 0x50
        /*006a*/ 	.short	0x0000


	//----- nvinfo : EIATTR_MAXREG_COUNT
	.align		4
        /*006c*/ 	.byte	0x03, 0x1b
        /*006e*/ 	.short	0x00ff


	//----- nvinfo : EIATTR_MERCURY_ISA_VERSION
	.align		4
        /*0070*/ 	.byte	0x03, 0x5f
        /*0072*/ 	.short	0x0101


	//----- nvinfo : EIATTR_VRC_CTA_INIT_COUNT
	.align		4
        /*0074*/ 	.byte	0x02, 0x4a
	.zero		1
	.zero		1


	//----- nvinfo : EIATTR_EXIT_INSTR_OFFSETS
	.align		4
        /*0078*/ 	.byte	0x04, 0x1c
        /*007a*/ 	.short	(.L_27 - .L_26)


	//   ....[0]....
.L_26:
        /*007c*/ 	.word	0x00000070


	//   ....[1]....
        /*0080*/ 	.word	0x000000f0


	//   ....[2]....
        /*0084*/ 	.word	0x000002e0


	//   ....[3]....
        /*0088*/ 	.word	0x000003e0


	//----- nvinfo : EIATTR_CRS_STACK_SIZE
	.align		4
.L_27:
        /*008c*/ 	.byte	0x04, 0x1e
        /*008e*/ 	.short	(.L_29 - .L_28)
.L_28:
        /*0090*/ 	.word	0x00000000


	//----- nvinfo : EIATTR_CBANK_PARAM_SIZE
	.align		4
.L_29:
        /*0094*/ 	.byte	0x03, 0x19
        /*0096*/ 	.short	0x002c


	//----- nvinfo : EIATTR_PARAM_CBANK
	.align		4
        /*0098*/ 	.byte	0x04, 0x0a
        /*009a*/ 	.short	(.L_31 - .L_30)
	.align		4
.L_30:
        /*009c*/ 	.word	index@(.nv.constant0._Z12encodeKernelPKcPiS1_PhS2_i)
        /*00a0*/ 	.short	0x0380
        /*00a2*/ 	.short	0x002c


	//----- nvinfo : EIATTR_SW_WAR
	.align		4
.L_31:
        /*00a4*/ 	.byte	0x04, 0x36
        /*00a6*/ 	.short	(.L_33 - .L_32)
.L_32:
        /*00a8*/ 	.word	0x00000008
.L_33:


//--------------------- .nv.info._Z16count_charactersPKcPii --------------------------
	.section	.nv.info._Z16count_charactersPKcPii,"",@"SHT_CUDA_INFO"
	.sectionflags	@""
	.align	4


	//----- nvinfo : EIATTR_CUDA_API_VERSION
	.align		4
        /*0000*/ 	.byte	0x04, 0x37
        /*0002*/ 	.short	(.L_35 - .L_34)
.L_34:
        /*0004*/ 	.word	0x00000082


	//----- nvinfo : EIATTR_KPARAM_INFO
	.align		4
.L_35:
        /*0008*/ 	.byte	0x04, 0x17
        /*000a*/ 	.short	(.L_37 - .L_36)
.L_36:
        /*000c*/ 	.word	0x00000000
        /*0010*/ 	.short	0x0002
        /*0012*/ 	.short	0x0010
        /*0014*/ 	.byte	0x00, 0xf0, 0x11, 0x00


	//----- nvinfo : EIATTR_KPARAM_INFO
	.align		4
.L_37:
        /*0018*/ 	.byte	0x04, 0x17
        /*001a*/ 	.short	(.L_39 - .L_38)
.L_38:
        /*001c*/ 	.word	0x00000000
        /*0020*/ 	.short	0x0001
        /*0022*/ 	.short	0x0008
        /*0024*/ 	.byte	0x00, 0xf5, 0x21, 0x00


	//----- nvinfo : EIATTR_KPARAM_INFO
	.align		4
.L_39:
        /*0028*/ 	.byte	0x04, 0x17
        /*002a*/ 	.short	(.L_41 - .L_40)
.L_40:
        /*002c*/ 	.word	0x00000000
        /*0030*/ 	.short	0x0000
        /*0032*/ 	.short	0x0000
        /*0034*/ 	.byte	0x00, 0xf5, 0x21, 0x00


	//----- nvinfo : EIATTR_SPARSE_MMA_MASK
	.align		4
.L_41:
        /*0038*/ 	.byte	0x03, 0x50
        /*003a*/ 	.short	0x0000


	//----- nvinfo : EIATTR_MAXREG_COUNT
	.align		4
        /*003c*/ 	.byte	0x03, 0x1b
        /*003e*/ 	.short	0x00ff


	//----- nvinfo : EIATTR_MERCURY_ISA_VERSION
	.align		4
        /*0040*/ 	.byte	0x03, 0x5f
        /*0042*/ 	.short	0x0101


	//----- nvinfo : EIATTR_VRC_CTA_INIT_COUNT
	.align		4
        /*0044*/ 	.byte	0x02, 0x4a
	.zero		1
	.zero		1


	//----- nvinfo : EIATTR_EXIT_INSTR_OFFSETS
	.align		4
        /*0048*/ 	.byte	0x04, 0x1c
        /*004a*/ 	.short	(.L_43 - .L_42)


	//   ....[0]....
.L_42:
        /*004c*/ 	.word	0x00000070


	//   ....[1]....
        /*0050*/ 	.word	0x00000110


	//----- nvinfo : EIATTR_CBANK_PARAM_SIZE
	.align		4
.L_43:
        /*0054*/ 	.byte	0x03, 0x19
        /*0056*/ 	.short	0x0014


	//----- nvinfo : EIATTR_PARAM_CBANK
	.align		4
        /*0058*/ 	.byte	0x04, 0x0a
        /*005a*/ 	.short	(.L_45 - .L_44)
	.align		4
.L_44:
        /*005c*/ 	.word	index@(.nv.constant0._Z16count_charactersPKcPii)
        /*0060*/ 	.short	0x0380
        /*0062*/ 	.short	0x0014


	//----- nvinfo : EIATTR_SW_WAR
	.align		4
.L_45:
        /*0064*/ 	.byte	0x04, 0x36
        /*0066*/ 	.short	(.L_47 - .L_46)
.L_46:
        /*0068*/ 	.word	0x00000008
.L_47:


//--------------------- .nv.callgraph             --------------------------
	.section	.nv.callgraph,"",@"SHT_CUDA_CALLGRAPH"
	.align	4
	.sectionentsize	8
	.align		4
        /*0000*/ 	.word	0x00000000
	.align		4
        /*0004*/ 	.word	0xffffffff
	.align		4
        /*0008*/ 	.word	0x00000000
	.align		4
        /*000c*/ 	.word	0xfffffffe
	.align		4
        /*0010*/ 	.word	0x00000000
	.align		4
        /*0014*/ 	.word	0xfffffffd
	.align		4
        /*0018*/ 	.word	0x00000000
	.align		4
        /*001c*/ 	.word	0xfffffffc


//--------------------- .text._Z12encodeKernelPKcPiS1_PhS2_i --------------------------
	.section	.text._Z12encodeKernelPKcPiS1_PhS2_i,"ax",@progbits
	.align	128
        .global         _Z12encodeKernelPKcPiS1_PhS2_i
        .type           _Z12encodeKernelPKcPiS1_PhS2_i,@function
        .size           _Z12encodeKernelPKcPiS1_PhS2_i,(.L_x_6 - _Z12encodeKernelPKcPiS1_PhS2_i)
        .other          _Z12encodeKernelPKcPiS1_PhS2_i,@"STO_CUDA_ENTRY STV_DEFAULT"
_Z12encodeKernelPKcPiS1_PhS2_i:
.text._Z12encodeKernelPKcPiS1_PhS2_i:
[----:B------:R-:W-:Y:S01]  /*0000*/  LDC R1, c[0x0][0x37c] ;  /* 0x0000df00ff017b82 */ /* 0x000fe20000000800 */
[----:B------:R-:W0:Y:S07]  /*0010*/  S2R R0, SR_TID.X ;  /* 0x0000000000007919 */ /* 0x000e2e0000002100 */
[----:B------:R-:W0:Y:S01]  /*0020*/  S2UR UR4, SR_CTAID.X ;  /* 0x00000000000479c3 */ /* 0x000e220000002500 */
[----:B------:R-:W1:Y:S07]  /*0030*/  LDCU UR5, c[0x0][0x3a8] ;  /* 0x00007500ff0577ac */ /* 0x000e6e0008000800 */
[----:B------:R-:W0:Y:S02]  /*0040*/  LDC R7, c[0x0][0x360] ;  /* 0x0000d800ff077b82 */ /* 0x000e240000000800 */
[----:B0-----:R-:W-:-:S05]  /*0050*/  IMAD R7, R7, UR4, R0 ;  /* 0x0000000407077c24 */ /* 0x001fca000f8e0200 */
[----:B-1----:R-:W-:-:S13]  /*0060*/  ISETP.GE.AND P0, PT, R7, UR5, PT ;  /* 0x0000000507007c0c */ /* 0x002fda000bf06270 */
[----:B------:R-:W-:Y:S05]  /*0070*/  @P0 EXIT ;  /* 0x000000000000094d */ /* 0x000fea0003800000 */
[----:B------:R-:W0:Y:S01]  /*0080*/  LDC.64 R4, c[0x0][0x388] ;  /* 0x0000e200ff047b82 */ /* 0x000e220000000a00 */
[----:B------:R-:W1:Y:S07]  /*0090*/  LDCU.64 UR4, c[0x0][0x358] ;  /* 0x00006b00ff0477ac */ /* 0x000e6e0008000a00 */
[----:B------:R-:W2:Y:S01]  /*00a0*/  LDC.64 R2, c[0x0][0x390] ;  /* 0x0000e400ff027b82 */ /* 0x000ea20000000a00 */
[----:B0-----:R-:W-:-:S06]  /*00b0*/  IMAD.WIDE R4, R7, 0x4, R4 ;  /* 0x0000000407047825 */ /* 0x001fcc00078e0204 */
[----:B-1----:R-:W3:Y:S01]  /*00c0*/  LDG.E R4, desc[UR4][R4.64] ;  /* 0x0000000404047981 */ /* 0x002ee2000c1e1900 */
[----:B--2---:R-:W-:Y:S01]  /*00d0*/  IMAD.WIDE R2, R7, 0x4, R2 ;  /* 0x0000000407027825 */ /* 0x004fe200078e0202 */
[----:B---3--:R-:W-:-:S13]  /*00e0*/  ISETP.GE.AND P0, PT, R4, 0x1, PT ;  /* 0x000000010400780c */ /* 0x008fda0003f06270 */
[----:B------:R-:W-:Y:S05]  /*00f0*/  @!P0 EXIT ;  /* 0x000000000000894d */ /* 0x000fea0003800000 */
[----:B------:R0:W5:Y:S01]  /*0100*/  LDG.E R0, desc[UR4][R2.64] ;  /* 0x0000000402007981 */ /* 0x000162000c1e1900 */
[C---:B------:R-:W-:Y:S01]  /*0110*/  ISETP.GE.U32.AND P1, PT, R4.reuse, 0x4, PT ;  /* 0x000000040400780c */ /* 0x040fe20003f26070 */
[----:B------:R-:W1:Y:S01]  /*0120*/  LDCU.64 UR6, c[0x0][0x398] ;  /* 0x00007300ff0677ac */ /* 0x000e620008000a00 */
[----:B------:R-:W-:Y:S01]  /*0130*/  LOP3.LUT R6, R4, 0x3, RZ, 0xc0, !PT ;  /* 0x0000000304067812 */ /* 0x000fe200078ec0ff */
[----:B------:R-:W-:Y:S01]  /*0140*/  BSSY.RECONVERGENT B0, `(.L_x_0) ;  /* 0x0000019000007945 */ /* 0x000fe20003800200 */
[----:B------:R-:W-:Y:S02]  /*0150*/  IMAD.MOV.U32 R7, RZ, RZ, RZ ;  /* 0x000000ffff077224 */ /* 0x000fe400078e00ff */
[----:B------:R-:W-:-:S07]  /*0160*/  ISETP.NE.AND P0, PT, R6, RZ, PT ;  /* 0x000000ff0600720c */ /* 0x000fce0003f05270 */
[----:B0-----:R-:W-:Y:S06]  /*0170*/  @!P1 BRA `(.L_x_1) ;  /* 0x0000000000549947 */ /* 0x001fec0003800000 */
[----:B------:R-:W0:Y:S01]  /*0180*/  LDC.64 R18, c[0x0][0x3a0] ;  /* 0x0000e800ff127b82 */ /* 0x000e220000000a00 */
[----:B------:R-:W-:Y:S01]  /*0190*/  LOP3.LUT R7, R4, 0x7ffffffc, RZ, 0xc0, !PT ;  /* 0x7ffffffc04077812 */ /* 0x000fe200078ec0ff */
[----:B-----5:R-:W-:-:S04]  /*01a0*/  IMAD.MOV.U32 R9, RZ, RZ, R0 ;  /* 0x000000ffff097224 */ /* 0x020fc800078e0000 */
[----:B------:R-:W-:-:S07]  /*01b0*/  IMAD.MOV R8, RZ, RZ, -R7 ;  /* 0x000000ffff087224 */ /* 0x000fce00078e0a07 */
.L_x_2:
[----:B------:R-:W-:Y:S02]  /*01c0*/  SHF.R.S32.HI R10, RZ, 0x1f, R9 ;  /* 0x0000001fff0a7819 */ /* 0x000fe40000011409 */
[----:B-1----:R-:W-:-:S04]  /*01d0*/  IADD3.X R2, P1, PT, R9, UR6, RZ, PT, !PT ;  /* 0x0000000609027c10 */ /* 0x002fc8000bf3e4ff */
[----:B------:R-:W-:-:S05]  /*01e0*/  IADD3.X R3, PT, PT, R10, UR7, RZ, P1, !PT ;  /* 0x000000070a037c10 */ /* 0x000fca0008ffe4ff */
[----:B--2---:R-:W2:Y:S01]  /*01f0*/  LDG.E.U8 R11, desc[UR4][R2.64+-0x1] ;  /* 0xffffff04020b7981 */ /* 0x004ea2000c1e1100 */
[----:B0-----:R-:W-:-:S04]  /*0200*/  IADD3 R4, P1, P2, R9, 0x3, R18 ;  /* 0x0000000309047810 */ /* 0x001fc80007a3e012 */
[----:B------:R-:W-:-:S05]  /*0210*/  IADD3.X R5, PT, PT, R10, R19, RZ, P1, P2 ;  /* 0x000000130a057210 */ /* 0x000fca0000fe44ff */
[----:B--2---:R2:W-:Y:S04]  /*0220*/  STG.E.U8 desc[UR4][R4.64+-0x3], R11 ;  /* 0xfffffd0b04007986 */ /* 0x0045e8000c101104 */
[----:B------:R-:W3:Y:S04]  /*0230*/  LDG.E.U8 R13, desc[UR4][R2.64] ;  /* 0x00000004020d7981 */ /* 0x000ee8000c1e1100 */
[----:B---3--:R2:W-:Y:S04]  /*0240*/  STG.E.U8 desc[UR4][R4.64+-0x2], R13 ;  /* 0xfffffe0d04007986 */ /* 0x0085e8000c101104 */
[----:B------:R-:W3:Y:S04]  /*0250*/  LDG.E.U8 R15, desc[UR4][R2.64+0x1] ;  /* 0x00000104020f7981 */ /* 0x000ee8000c1e1100 */
[----:B---3--:R2:W-:Y:S04]  /*0260*/  STG.E.U8 desc[UR4][R4.64+-0x1], R15 ;  /* 0xffffff0f04007986 */ /* 0x0085e8000c101104 */
[----:B------:R-:W3:Y:S01]  /*0270*/  LDG.E.U8 R17, desc[UR4][R2.64+0x2] ;  /* 0x0000020402117981 */ /* 0x000ee2000c1e1100 */
[----:B------:R-:W-:-:S02]  /*0280*/  VIADD R8, R8, 0x4 ;  /* 0x0000000408087836 */ /* 0x000fc40000000000 */
[----:B------:R-:W-:-:S03]  /*0290*/  VIADD R9, R9, 0x4 ;  /* 0x0000000409097836 */ /* 0x000fc60000000000 */
[----:B------:R-:W-:Y:S01]  /*02a0*/  ISETP.NE.AND P1, PT, R8, RZ, PT ;  /* 0x000000ff0800720c */ /* 0x000fe20003f25270 */
[----:B---3--:R2:W-:-:S12]  /*02b0*/  STG.E.U8 desc[UR4][R4.64], R17 ;  /* 0x0000001104007986 */ /* 0x0085d8000c101104 */
[----:B------:R-:W-:Y:S05]  /*02c0*/  @P1 BRA `(.L_x_2) ;  /* 0xfffffffc00bc1947 */ /* 0x000fea000383ffff */
.L_x_1:
[----:B-1----:R-:W-:Y:S05]  /*02d0*/  BSYNC.RECONVERGENT B0 ;  /* 0x0000000000007941 */ /* 0x002fea0003800200 */
.L_x_0:
[----:B------:R-:W-:Y:S05]  /*02e0*/  @!P0 EXIT ;  /* 0x000000000000894d */ /* 0x000fea0003800000 */
[----:B-----5:R-:W-:Y:S01]  /*02f0*/  IMAD.IADD R0, R0, 0x1, R7 ;  /* 0x0000000100007824 */ /* 0x020fe200078e0207 */
[----:B------:R-:W0:Y:S01]  /*0300*/  LDCU.64 UR8, c[0x0][0x398] ;  /* 0x00007300ff0877ac */ /* 0x000e220008000a00 */
[----:B------:R-:W-:Y:S01]  /*0310*/  IMAD.MOV R6, RZ, RZ, -R6 ;  /* 0x000000ffff067224 */ /* 0x000fe200078e0a06 */
[----:B------:R-:W1:Y:S06]  /*0320*/  LDCU.64 UR6, c[0x0][0x3a0] ;  /* 0x00007400ff0677ac */ /* 0x000e6c0008000a00 */
.L_x_3:
[----:B--23--:R-:W-:Y:S02]  /*0330*/  SHF.R.S32.HI R5, RZ, 0x1f, R0 ;  /* 0x0000001fff057819 */ /* 0x00cfe40000011400 */
[----:B0-----:R-:W-:-:S04]  /*0340*/  IADD3 R2, P0, PT, R0, UR8, RZ ;  /* 0x0000000800027c10 */ /* 0x001fc8000ff1e0ff */
[----:B------:R-:W-:-:S06]  /*0350*/  IADD3.X R3, PT, PT, R5, UR9, RZ, P0, !PT ;  /* 0x0000000905037c10 */ /* 0x000fcc00087fe4ff */
[----:B------:R-:W2:Y:S01]  /*0360*/  LDG.E.U8 R3, desc[UR4][R2.64] ;  /* 0x0000000402037981 */ /* 0x000ea2000c1e1100 */
[----:B-1----:R-:W-:Y:S01]  /*0370*/  IADD3 R4, P0, PT, R0, UR6, RZ ;  /* 0x0000000600047c10 */ /* 0x002fe2000ff1e0ff */
[----:B------:R-:W-:Y:S02]  /*0380*/  VIADD R6, R6, 0x1 ;  /* 0x0000000106067836 */ /* 0x000fe40000000000 */
[----:B------:R-:W-:Y:S01]  /*0390*/  VIADD R0, R0, 0x1 ;  /* 0x0000000100007836 */ /* 0x000fe20000000000 */
[----:B------:R-:W-:Y:S02]  /*03a0*/  IADD3.X R5, PT, PT, R5, UR7, RZ, P0, !PT ;  /* 0x0000000705057c10 */ /* 0x000fe400087fe4ff */
[----:B------:R-:W-:-:S03]  /*03b0*/  ISETP.NE.AND P0, PT, R6, RZ, PT ;  /* 0x000000ff0600720c */ /* 0x000fc60003f05270 */
[----:B--2---:R3:W-:Y:S10]  /*03c0*/  STG.E.U8 desc[UR4][R4.64], R3 ;  /* 0x0000000304007986 */ /* 0x0047f4000c101104 */
[----:B------:R-:W-:Y:S05]  /*03d0*/  @P0 BRA `(.L_x_3) ;  /* 0xfffffffc00d40947 */ /* 0x000fea000383ffff */
[----:B------:R-:W-:Y:S05]  /*03e0*/  EXIT ;  /* 0x000000000000794d */ /* 0x000fea0003800000 */
.L_x_4:
[----:B------:R-:W-:-:S00]  /*03f0*/  BRA `(.L_x_4) ;  /* 0xfffffffc00fc7947 */ /* 0x000fc0000383ffff */
[----:B------:R-:W-:-:S00]  /*0400*/  NOP ;  /* 0x0000000000007918 */ /* 0x000fc00000000000 */
[----:B------:R-:W-:-:S00]  /*0410*/  NOP ;  /* 0x0000000000007918 */ /* 0x000fc00000000000 */
[----:B------:R-:W-:-:S00]  /*0420*/  NOP ;  /* 0x0000000000007918 */ /* 0x000fc00000000000 */
[----:B------:R-:W-:-:S00]  /*0430*/  NOP ;  /* 0x0000000000007918 */ /* 0x000fc00000000000 */
[----:B------:R-:W-:-:S00]  /*0440*/  NOP ;  /* 0x0000000000007918 */ /* 0x000fc00000000000 */
[----:B------:R-:W-:-:S00]  /*0450*/  NOP ;  /* 0x0000000000007918 */ /* 0x000fc00000000000 */
[----:B------:R-:W-:-:S00]  /*0460*/  NOP ;  /* 0x0000000000007918 */ /* 0x000fc00000000000 */
[----:B------:R-:W-:-:S00]  /*0470*/  NOP ;  /* 0x0000000000007918 */ /* 0x000fc00000000000 */
.L_x_6:


//--------------------- .text._Z16count_charactersPKcPii --------------------------
	.section	.text._Z16count_charactersPKcPii,"ax",@progbits
	.align	128
        .global         _Z16count_charactersPKcPii
        .type           _Z16count_charactersPKcPii,@function
        .size           _Z16count_charactersPKcPii,(.L_x_7 - _Z16count_charactersPKcPii)
        .other          _Z16count_charactersPKcPii,@"STO_CUDA_ENTRY STV_DEFAULT"
_Z16count_charactersPKcPii:
.text._Z16count_charactersPKcPii:
        /* <DEDUP_REMOVED lines=8> */
[----:B------:R-:W0:Y:S01]  /*0080*/  LDCU.64 UR6, c[0x0][0x380] ;  /* 0x00007000ff0677ac */ /* 0x000e220008000a00 */
[----:B------:R-:W1:Y:S01]  /*0090*/  LDC.64 R2, c[0x0][0x388] ;  /* 0x0000e200ff027b82 */ /* 0x000e620000000a00 */
[----:B------:R-:W2:Y:S01]  /*00a0*/  LDCU.64 UR4, c[0x0][0x358] ;  /* 0x00006b00ff0477ac */ /* 0x000ea20008000a00 */
[----:B0-----:R-:W-:-:S04]  /*00b0*/  IADD3 R4, P0, PT, R0, UR6, RZ ;  /* 0x0000000600047c10 */ /* 0x001fc8000ff1e0ff */
[----:B------:R-:W-:-:S06]  /*00c0*/  LEA.HI.X.SX32 R5, R0, UR7, 0x1, P0 ;  /* 0x0000000700057c11 */ /* 0x000fcc00080f0eff */
[----:B--2---:R-:W1:Y:S01]  /*00d0*/  LDG.E.S8 R5, desc[UR4][R4.64] ;  /* 0x0000000404057981 */ /* 0x004e62000c1e1300 */
[----:B------:R-:W-:Y:S02]  /*00e0*/  HFMA2 R7, -RZ, RZ, 0, 5.9604644775390625e-08 ;  /* 0x00000001ff077431 */ /* 0x000fe400000001ff */
[----:B-1----:R-:W-:-:S05]  /*00f0*/  IMAD.WIDE R2, R5, 0x4, R2 ;  /* 0x0000000405027825 */ /* 0x002fca00078e0202 */
[----:B------:R-:W-:Y:S01]  /*0100*/  REDG.E.ADD.STRONG.GPU desc[UR4][R2.64], R7 ;  /* 0x000000070200798e */ /* 0x000fe2000c12e104 */
[----:B------:R-:W-:Y:S05]  /*0110*/  EXIT ;  /* 0x000000000000794d */ /* 0x000fea0003800000 */
.L_x_5:
        /* <DEDUP_REMOVED lines=14> */
.L_x_7:


//--------------------- .nv.shared.reserved.0     --------------------------
	.section	.nv.shared.reserved.0,"aw",@nobits
	.weak		__nv_reservedSMEM_offset_0_alias
	.size		__nv_reservedSMEM_offset_0_alias, 0, 64
	.other		__nv_reservedSMEM_offset_0_alias,@"STO_CUDA_RESERVED_SHARED STV_DEFAULT"
__nv_reservedSMEM_offset_0_alias:
	.zero		0
	.zero		64


//--------------------- .nv.constant0._Z12encodeKernelPKcPiS1_PhS2_i --------------------------
	.section	.nv.constant0._Z12encodeKernelPKcPiS1_PhS2_i,"a",@progbits
	.sectionflags	@""
	.align	4
.nv.constant0._Z12encodeKernelPKcPiS1_PhS2_i:
	.zero		940


//--------------------- .nv.constant0._Z16count_charactersPKcPii --------------------------
	.section	.nv.constant0._Z16count_charactersPKcPii,"a",@progbits
	.sectionflags	@""
	.align	4
.nv.constant0._Z16count_charactersPKcPii:
	.zero		916


//--------------------- SYMBOLS --------------------------

	.type		.nv.reservedSmem.offset0,@object
	.size		.nv.reservedSmem.offset0,0x4
